//
// Generated by NVIDIA NVVM Compiler
//
// Compiler Build ID: CL-36424714
// Cuda compilation tools, release 13.0, V13.0.88
// Based on NVVM 20.0.0
//

.version 9.0
.target sm_100
.address_size 64

	// .globl	log10Govaluate

.visible .entry log10Govaluate(
	.param .u64 .ptr .align 1 log10Govaluate_param_0,
	.param .u32 log10Govaluate_param_1
)
{
	.reg .pred 	%p<5>;
	.reg .b32 	%r<13>;
	.reg .b32 	%f<24>;
	.reg .b64 	%rd<5>;

	ld.param.u64 	%rd1, [log10Govaluate_param_0];
	ld.param.u32 	%r2, [log10Govaluate_param_1];
	mov.u32 	%r3, %ctaid.y;
	mov.u32 	%r4, %nctaid.x;
	mov.u32 	%r5, %ctaid.x;
	mad.lo.s32 	%r6, %r3, %r4, %r5;
	mov.u32 	%r7, %ntid.x;
	mov.u32 	%r8, %tid.x;
	mad.lo.s32 	%r1, %r6, %r7, %r8;
	setp.ge.s32 	%p1, %r1, %r2;
	@%p1 bra 	$L__BB0_2;
	cvta.to.global.u64 	%rd2, %rd1;
	mul.wide.s32 	%rd3, %r1, 4;
	add.s64 	%rd4, %rd2, %rd3;
	ld.global.f32 	%f1, [%rd4];
	setp.lt.f32 	%p2, %f1, 0f00800000;
	mul.f32 	%f2, %f1, 0f4B000000;
	selp.f32 	%f3, %f2, %f1, %p2;
	selp.f32 	%f4, 0fC1B80000, 0f00000000, %p2;
	mov.b32 	%r9, %f3;
	add.s32 	%r10, %r9, -1059760811;
	and.b32  	%r11, %r10, -8388608;
	sub.s32 	%r12, %r9, %r11;
	mov.b32 	%f5, %r12;
	cvt.rn.f32.s32 	%f6, %r11;
	fma.rn.f32 	%f7, %f6, 0f34000000, %f4;
	add.f32 	%f8, %f5, 0fBF800000;
	fma.rn.f32 	%f9, %f8, 0fBE055027, 0f3E1039F6;
	fma.rn.f32 	%f10, %f9, %f8, 0fBDF8CDCC;
	fma.rn.f32 	%f11, %f10, %f8, 0f3E0F2955;
	fma.rn.f32 	%f12, %f11, %f8, 0fBE2AD8B9;
	fma.rn.f32 	%f13, %f12, %f8, 0f3E4CED0B;
	fma.rn.f32 	%f14, %f13, %f8, 0fBE7FFF22;
	fma.rn.f32 	%f15, %f14, %f8, 0f3EAAAA78;
	fma.rn.f32 	%f16, %f15, %f8, 0fBF000000;
	mul.f32 	%f17, %f8, %f16;
	fma.rn.f32 	%f18, %f17, %f8, %f8;
	fma.rn.f32 	%f19, %f7, 0f3F317218, %f18;
	setp.gt.u32 	%p3, %r9, 2139095039;
	fma.rn.f32 	%f20, %f3, 0f7F800000, 0f7F800000;
	selp.f32 	%f21, %f20, %f19, %p3;
	setp.eq.f32 	%p4, %f3, 0f00000000;
	mul.f32 	%f22, %f21, 0f3EDE5BD9;
	selp.f32 	%f23, 0fFF800000, %f22, %p4;
	st.global.f32 	[%rd4], %f23;
$L__BB0_2:
	ret;

}


// ===== COMPILED SASS (sm_100) =====

	.target	sm_100

	.elftype	@"ET_EXEC"


//--------------------- .note.nv.tkinfo           --------------------------
	.section	.note.nv.tkinfo,"",@"SHT_NOTE"
	.sectionflags	@"SHF_NOTE_NV_TKINFO"
	.tkinfo
        /*0018*/ 	.word	0x00000002
        /*0030*/ 	.string	""
        /*0030*/ 	.string	"ptxas"
        /*0030*/ 	.string	"Cuda compilation tools, release 13.0, V13.0.88"
        /*0030*/ 	.string	"Build cuda_13.0.r13.0/compiler.36424714_0"
        /*0030*/ 	.string	"-arch sm_100 -m 64 "



//--------------------- .note.nv.cuinfo           --------------------------
	.section	.note.nv.cuinfo,"",@"SHT_NOTE"
	.sectionflags	@"SHF_NOTE_NV_CUINFO"
        /*0018*/ 	.short	0x0002
        /*001a*/ 	.short	0x0064
        /*001c*/ 	.short	0x0082
	.zero		2


//--------------------- .nv.info                  --------------------------
	.section	.nv.info,"",@"SHT_CUDA_INFO"
	.align	4


	//----- nvinfo : EIATTR_REGCOUNT
	.align		4
        /*0000*/ 	.byte	0x04, 0x2f
        /*0002*/ 	.short	(.L_1 - .L_0)
	.align		4
.L_0:
        /*0004*/ 	.word	index@(log10Govaluate)
        /*0008*/ 	.word	0x0000000a


	//----- nvinfo : EIATTR_FRAME_SIZE
	.align		4
.L_1:
        /*000c*/ 	.byte	0x04, 0x11
        /*000e*/ 	.short	(.L_3 - .L_2)
	.align		4
.L_2:
        /*0010*/ 	.word	index@(log10Govaluate)
        /*0014*/ 	.word	0x00000000


	//----- nvinfo : EIATTR_MIN_STACK_SIZE
	.align		4
.L_3:
        /*0018*/ 	.byte	0x04, 0x12
        /*001a*/ 	.short	(.L_5 - .L_4)
	.align		4
.L_4:
        /*001c*/ 	.word	index@(log10Govaluate)
        /*0020*/ 	.word	0x00000000
.L_5:


//--------------------- .nv.compat                --------------------------
	.section	.nv.compat,"",@"SHT_CUDA_COMPAT_INFO"
	.align	4
        /*0000*/ 	.byte	0x02, 0x09, 0x00, 0x00, 0x02, 0x02, 0x01, 0x00, 0x02, 0x05, 0x05, 0x00, 0x03, 0x07, 0x01, 0x01
        /*0010*/ 	.byte	0x02, 0x03, 0x00, 0x00, 0x02, 0x06, 0x01, 0x00, 0x04, 0x0b, 0x08, 0x00, 0x01, 0x00, 0x00, 0x00
        /*0020*/ 	.byte	0x00, 0x00, 0x00, 0x00


//--------------------- .nv.info.log10Govaluate   --------------------------
	.section	.nv.info.log10Govaluate,"",@"SHT_CUDA_INFO"
	.sectionflags	@""
	.align	4


	//----- nvinfo : EIATTR_CUDA_API_VERSION
	.align		4
        /*0000*/ 	.byte	0x04, 0x37
        /*0002*/ 	.short	(.L_7 - .L_6)
.L_6:
        /*0004*/ 	.word	0x00000082


	//----- nvinfo : EIATTR_KPARAM_INFO
	.align		4
.L_7:
        /*0008*/ 	.byte	0x04, 0x17
        /*000a*/ 	.short	(.L_9 - .L_8)
.L_8:
        /*000c*/ 	.word	0x00000000
        /*0010*/ 	.short	0x0001
        /*0012*/ 	.short	0x0008
        /*0014*/ 	.byte	0x00, 0xf0, 0x11, 0x00


	//----- nvinfo : EIATTR_KPARAM_INFO
	.align		4
.L_9:
        /*0018*/ 	.byte	0x04, 0x17
        /*001a*/ 	.short	(.L_11 - .L_10)
.L_10:
        /*001c*/ 	.word	0x00000000
        /*0020*/ 	.short	0x0000
        /*0022*/ 	.short	0x0000
        /*0024*/ 	.byte	0x00, 0xf5, 0x21, 0x00


	//----- nvinfo : EIATTR_SPARSE_MMA_MASK
	.align		4
.L_11:
        /*0028*/ 	.byte	0x03, 0x50
        /*002a*/ 	.short	0x0000


	//----- nvinfo : EIATTR_MAXREG_COUNT
	.align		4
        /*002c*/ 	.byte	0x03, 0x1b
        /*002e*/ 	.short	0x00ff


	//----- nvinfo : EIATTR_MERCURY_ISA_VERSION
	.align		4
        /*0030*/ 	.byte	0x03, 0x5f
        /*0032*/ 	.short	0x0101


	//----- nvinfo : EIATTR_VRC_CTA_INIT_COUNT
	.align		4
        /*0034*/ 	.byte	0x02, 0x4a
	.zero		1
	.zero		1


	//----- nvinfo : EIATTR_EXIT_INSTR_OFFSETS
	.align		4
        /*0038*/ 	.byte	0x04, 0x1c
        /*003a*/ 	.short	(.L_13 - .L_12)


	//   ....[0]....
.L_12:
        /*003c*/ 	.word	0x000000a0


	//   ....[1]....
        /*0040*/ 	.word	0x000002b0


	//----- nvinfo : EIATTR_CBANK_PARAM_SIZE
	.align		4
.L_13:
        /*0044*/ 	.byte	0x03, 0x19
        /*0046*/ 	.short	0x000c


	//----- nvinfo : EIATTR_PARAM_CBANK
	.align		4
        /*0048*/ 	.byte	0x04, 0x0a
        /*004a*/ 	.short	(.L_15 - .L_14)
	.align		4
.L_14:
        /*004c*/ 	.word	index@(.nv.constant0.log10Govaluate)
        /*0050*/ 	.short	0x0380
        /*0052*/ 	.short	0x000c


	//----- nvinfo : EIATTR_SW_WAR
	.align		4
.L_15:
        /*0054*/ 	.byte	0x04, 0x36
        /*0056*/ 	.short	(.L_17 - .L_16)
.L_16:
        /*0058*/ 	.word	0x00000008
.L_17:


//--------------------- .nv.callgraph             --------------------------
	.section	.nv.callgraph,"",@"SHT_CUDA_CALLGRAPH"
	.align	4
	.sectionentsize	8
	.align		4
        /*0000*/ 	.word	0x00000000
	.align		4
        /*0004*/ 	.word	0xffffffff
	.align		4
        /*0008*/ 	.word	0x00000000
	.align		4
        /*000c*/ 	.word	0xfffffffe
	.align		4
        /*0010*/ 	.word	0x00000000
	.align		4
        /*0014*/ 	.word	0xfffffffd
	.align		4
        /*0018*/ 	.word	0x00000000
	.align		4
        /*001c*/ 	.word	0xfffffffc


//--------------------- .text.log10Govaluate      --------------------------
	.section	.text.log10Govaluate,"ax",@progbits
	.align	128
        .global         log10Govaluate
        .type           log10Govaluate,@function
        .size           log10Govaluate,(.L_x_1 - log10Govaluate)
        .other          log10Govaluate,@"STO_CUDA_ENTRY STV_DEFAULT"
log10Govaluate:
.text.log10Govaluate:
[----:B------:R-:W-:Y:S01]  /*0000*/  LDC R1, c[0x0][0x37c] ;  /* 0x0000df00ff017b82 */ /* 0x000fe20000000800 */
[----:B------:R-:W0:Y:S07]  /*0010*/  S2R R0, SR_TID.X ;  /* 0x0000000000007919 */ /* 0x000e2e0000002100 */
[----:B------:R-:W-:Y:S01]  /*0020*/  S2UR UR4, SR_CTAID.Y ;  /* 0x00000000000479c3 */ /* 0x000fe20000002600 */
[----:B------:R-:W1:Y:S01]  /*0030*/  LDCU UR5, c[0x0][0x370] ;  /* 0x00006e00ff0577ac */ /* 0x000e620008000800 */
[----:B------:R-:W2:Y:S06]  /*0040*/  LDCU UR7, c[0x0][0x388] ;  /* 0x00007100ff0777ac */ /* 0x000eac0008000800 */
[----:B------:R-:W1:Y:S08]  /*0050*/  S2UR UR6, SR_CTAID.X ;  /* 0x00000000000679c3 */ /* 0x000e700000002500 */
[----:B------:R-:W0:Y:S01]  /*0060*/  LDC R5, c[0x0][0x360] ;  /* 0x0000d800ff057b82 */ /* 0x000e220000000800 */
[----:B-1----:R-:W-:-:S06]  /*0070*/  UIMAD UR4, UR4, UR5, UR6 ;  /* 0x00000005040472a4 */ /* 0x002fcc000f8e0206 */
[----:B0-----:R-:W-:-:S05]  /*0080*/  IMAD R5, R5, UR4, R0 ;  /* 0x0000000405057c24 */ /* 0x001fca000f8e0200 */
[----:B--2---:R-:W-:-:S13]  /*0090*/  ISETP.GE.AND P0, PT, R5, UR7, PT ;  /* 0x0000000705007c0c */ /* 0x004fda000bf06270 */
[----:B------:R-:W-:Y:S05]  /*00a0*/  @P0 EXIT ;  /* 0x000000000000094d */ /* 0x000fea0003800000 */
[----:B------:R-:W0:Y:S01]  /*00b0*/  LDC.64 R2, c[0x0][0x380] ;  /* 0x0000e000ff027b82 */ /* 0x000e220000000a00 */
[----:B------:R-:W1:Y:S01]  /*00c0*/  LDCU.64 UR4, c[0x0][0x358] ;  /* 0x00006b00ff0477ac */ /* 0x000e620008000a00 */
[----:B0-----:R-:W-:-:S05]  /*00d0*/  IMAD.WIDE R2, R5, 0x4, R2 ;  /* 0x0000000405027825 */ /* 0x001fca00078e0202 */
[----:B-1----:R-:W2:Y:S01]  /*00e0*/  LDG.E R0, desc[UR4][R2.64] ;  /* 0x0000000402007981 */ /* 0x002ea2000c1e1900 */
[----:B------:R-:W-:Y:S01]  /*00f0*/  HFMA2 R7, -RZ, RZ, 1.5048828125, 33.21875 ;  /* 0x3e055027ff077431 */ /* 0x000fe200000001ff */
[----:B--2---:R-:W-:-:S13]  /*0100*/  FSETP.GEU.AND P0, PT, R0, 1.175494350822287508e-38, PT ;  /* 0x008000000000780b */ /* 0x004fda0003f0e000 */
[----:B------:R-:W-:-:S05]  /*0110*/  @!P0 FMUL R0, R0, 8388608 ;  /* 0x4b00000000008820 */ /* 0x000fca0000400000 */
[----:B------:R-:W-:-:S04]  /*0120*/  IADD3 R4, PT, PT, R0, -0x3f2aaaab, RZ ;  /* 0xc0d5555500047810 */ /* 0x000fc80007ffe0ff */
[----:B------:R-:W-:-:S04]  /*0130*/  LOP3.LUT R5, R4, 0xff800000, RZ, 0xc0, !PT ;  /* 0xff80000004057812 */ /* 0x000fc800078ec0ff */
[-C--:B------:R-:W-:Y:S02]  /*0140*/  IADD3 R4, PT, PT, R0, -R5.reuse, RZ ;  /* 0x8000000500047210 */ /* 0x080fe40007ffe0ff */
[----:B------:R-:W-:-:S03]  /*0150*/  I2FP.F32.S32 R5, R5 ;  /* 0x0000000500057245 */ /* 0x000fc60000201400 */
[----:B------:R-:W-:Y:S01]  /*0160*/  FADD R6, R4, -1 ;  /* 0xbf80000004067421 */ /* 0x000fe20000000000 */
[----:B------:R-:W-:Y:S02]  /*0170*/  FSEL R4, RZ, -23, P0 ;  /* 0xc1b80000ff047808 */ /* 0x000fe40000000000 */
[----:B------:R-:W-:Y:S01]  /*0180*/  ISETP.GT.U32.AND P0, PT, R0, 0x7f7fffff, PT ;  /* 0x7f7fffff0000780c */ /* 0x000fe20003f04070 */
[C---:B------:R-:W-:Y:S02]  /*0190*/  FFMA R7, R6.reuse, -R7, 0.14084610342979431152 ;  /* 0x3e1039f606077423 */ /* 0x040fe40000000807 */
[----:B------:R-:W-:Y:S01]  /*01a0*/  FFMA R4, R5, 1.1920928955078125e-07, R4 ;  /* 0x3400000005047823 */ /* 0x000fe20000000004 */
[----:B------:R-:W-:Y:S01]  /*01b0*/  MOV R5, 0x7f800000 ;  /* 0x7f80000000057802 */ /* 0x000fe20000000f00 */
[----:B------:R-:W-:-:S04]  /*01c0*/  FFMA R7, R6, R7, -0.12148627638816833496 ;  /* 0xbdf8cdcc06077423 */ /* 0x000fc80000000007 */
[----:B------:R-:W-:-:S04]  /*01d0*/  FFMA R7, R6, R7, 0.13980610668659210205 ;  /* 0x3e0f295506077423 */ /* 0x000fc80000000007 */
[----:B------:R-:W-:-:S04]  /*01e0*/  FFMA R7, R6, R7, -0.16684235632419586182 ;  /* 0xbe2ad8b906077423 */ /* 0x000fc80000000007 */
[----:B------:R-:W-:-:S04]  /*01f0*/  FFMA R7, R6, R7, 0.20012299716472625732 ;  /* 0x3e4ced0b06077423 */ /* 0x000fc80000000007 */
[----:B------:R-:W-:-:S04]  /*0200*/  FFMA R7, R6, R7, -0.24999669194221496582 ;  /* 0xbe7fff2206077423 */ /* 0x000fc80000000007 */
[----:B------:R-:W-:-:S04]  /*0210*/  FFMA R7, R6, R7, 0.33333182334899902344 ;  /* 0x3eaaaa7806077423 */ /* 0x000fc80000000007 */
[----:B------:R-:W-:-:S04]  /*0220*/  FFMA R7, R6, R7, -0.5 ;  /* 0xbf00000006077423 */ /* 0x000fc80000000007 */
[----:B------:R-:W-:-:S04]  /*0230*/  FMUL R7, R6, R7 ;  /* 0x0000000706077220 */ /* 0x000fc80000400000 */
[----:B------:R-:W-:-:S04]  /*0240*/  FFMA R7, R6, R7, R6 ;  /* 0x0000000706077223 */ /* 0x000fc80000000006 */
[----:B------:R-:W-:Y:S01]  /*0250*/  FFMA R4, R4, 0.69314718246459960938, R7 ;  /* 0x3f31721804047823 */ /* 0x000fe20000000007 */
[C---:B------:R-:W-:Y:S01]  /*0260*/  @P0 FFMA R4, R0.reuse, R5, +INF ;  /* 0x7f80000000040423 */ /* 0x040fe20000000005 */
[----:B------:R-:W-:-:S03]  /*0270*/  FSETP.NEU.AND P0, PT, R0, RZ, PT ;  /* 0x000000ff0000720b */ /* 0x000fc60003f0d000 */
[----:B------:R-:W-:-:S05]  /*0280*/  FMUL R4, R4, 0.43429449200630187988 ;  /* 0x3ede5bd904047820 */ /* 0x000fca0000400000 */
[----:B------:R-:W-:-:S05]  /*0290*/  FSEL R5, R4, -INF , P0 ;  /* 0xff80000004057808 */ /* 0x000fca0000000000 */
[----:B------:R-:W-:Y:S01]  /*02a0*/  STG.E desc[UR4][R2.64], R5 ;  /* 0x0000000502007986 */ /* 0x000fe2000c101904 */
[----:B------:R-:W-:Y:S05]  /*02b0*/  EXIT ;  /* 0x000000000000794d */ /* 0x000fea0003800000 */
.L_x_0:
[----:B------:R-:W-:-:S00]  /*02c0*/  BRA `(.L_x_0) ;  /* 0xfffffffc00fc7947 */ /* 0x000fc0000383ffff */
[----:B------:R-:W-:-:S00]  /*02d0*/  NOP ;  /* 0x0000000000007918 */ /* 0x000fc00000000000 */
        /* <DEDUP_REMOVED lines=10> */
.L_x_1:


//--------------------- .nv.shared.reserved.0     --------------------------
	.section	.nv.shared.reserved.0,"aw",@nobits
	.weak		__nv_reservedSMEM_offset_0_alias
	.size		__nv_reservedSMEM_offset_0_alias, 0, 64
	.other		__nv_reservedSMEM_offset_0_alias,@"STO_CUDA_RESERVED_SHARED STV_DEFAULT"
__nv_reservedSMEM_offset_0_alias:
	.zero		0
	.zero		64


//--------------------- .nv.constant0.log10Govaluate --------------------------
	.section	.nv.constant0.log10Govaluate,"a",@progbits
	.sectionflags	@""
	.align	4
.nv.constant0.log10Govaluate:
	.zero		908


//--------------------- SYMBOLS --------------------------

	.type		.nv.reservedSmem.offset0,@object
	.size		.nv.reservedSmem.offset0,0x4
